	.headerflags	@"EF_CUDA_TEXMODE_UNIFIED EF_CUDA_64BIT_ADDRESS EF_CUDA_ACCELERATORS EF_CUDA_SM90 EF_CUDA_VIRTUAL_SM(EF_CUDA_SM90)"
	.elftype	@"ET_EXEC"


//--------------------- .nv.info                  --------------------------
	.section	.nv.info,"",@"SHT_CUDA_INFO"
	.align	4


	//----- nvinfo : EIATTR_REGCOUNT
	.align		4
        /*0000*/ 	.byte	0x04, 0x2f
        /*0002*/ 	.short	(.L_2 - .L_1)
	.align		4
.L_1:
        /*0004*/ 	.word	index@(triton_poi_fused_gelu_1)
        /*0008*/ 	.word	0x0000000d


	//----- nvinfo : EIATTR_MIN_STACK_SIZE
	.align		4
.L_2:
        /*000c*/ 	.byte	0x04, 0x12
        /*000e*/ 	.short	(.L_4 - .L_3)
	.align		4
.L_3:
        /*0010*/ 	.word	index@(triton_poi_fused_gelu_1)
        /*0014*/ 	.word	0x00000000


	//----- nvinfo : EIATTR_FRAME_SIZE
	.align		4
.L_4:
        /*0018*/ 	.byte	0x04, 0x11
        /*001a*/ 	.short	(.L_6 - .L_5)
	.align		4
.L_5:
        /*001c*/ 	.word	index@(triton_poi_fused_gelu_1)
        /*0020*/ 	.word	0x00000000


	//----- nvinfo : EIATTR_MIN_STACK_SIZE
	.align		4
.L_6:
        /*0024*/ 	.byte	0x04, 0x12
        /*0026*/ 	.short	(.L_8 - .L_7)
	.align		4
.L_7:
        /*0028*/ 	.word	index@(triton_poi_fused_gelu_1)
        /*002c*/ 	.word	0x00000000
.L_8:


//--------------------- .nv.info.triton_poi_fused_gelu_1 --------------------------
	.section	.nv.info.triton_poi_fused_gelu_1,"",@"SHT_CUDA_INFO"
	.sectionflags	@""
	.align	4


	//----- nvinfo : EIATTR_CUDA_API_VERSION
	.align		4
        /*0000*/ 	.byte	0x04, 0x37
        /*0002*/ 	.short	(.L_10 - .L_9)
.L_9:
        /*0004*/ 	.word	0x0000007c


	//----- nvinfo : EIATTR_KPARAM_INFO
	.align		4
.L_10:
        /*0008*/ 	.byte	0x04, 0x17
        /*000a*/ 	.short	(.L_12 - .L_11)
.L_11:
        /*000c*/ 	.word	0x00000000
        /*0010*/ 	.short	0x0002
        /*0012*/ 	.short	0x0010
        /*0014*/ 	.byte	0x00, 0xf0, 0x11, 0x00


	//----- nvinfo : EIATTR_KPARAM_INFO
	.align		4
.L_12:
        /*0018*/ 	.byte	0x04, 0x17
        /*001a*/ 	.short	(.L_14 - .L_13)
.L_13:
        /*001c*/ 	.word	0x00000000
        /*0020*/ 	.short	0x0001
        /*0022*/ 	.short	0x0008
        /*0024*/ 	.byte	0x00, 0xf4, 0x21, 0x00


	//----- nvinfo : EIATTR_KPARAM_INFO
	.align		4
.L_14:
        /*0028*/ 	.byte	0x04, 0x17
        /*002a*/ 	.short	(.L_16 - .L_15)
.L_15:
        /*002c*/ 	.word	0x00000000
        /*0030*/ 	.short	0x0000
        /*0032*/ 	.short	0x0000
        /*0034*/ 	.byte	0x00, 0xf4, 0x21, 0x00


	//----- nvinfo : EIATTR_SPARSE_MMA_MASK
	.align		4
.L_16:
        /*0038*/ 	.byte	0x03, 0x50
        /*003a*/ 	.short	0x0000


	//----- nvinfo : EIATTR_MAXREG_COUNT
	.align		4
        /*003c*/ 	.byte	0x03, 0x1b
        /*003e*/ 	.short	0x00ff


	//----- nvinfo : EIATTR_EXIT_INSTR_OFFSETS
	.align		4
        /*0040*/ 	.byte	0x04, 0x1c
        /*0042*/ 	.short	(.L_18 - .L_17)


	//   ....[0]....
.L_17:
        /*0044*/ 	.word	0x000002f0


	//   ....[1]....
        /*0048*/ 	.word	0x00000310


	//----- nvinfo : EIATTR_REQNTID
	.align		4
.L_18:
        /*004c*/ 	.byte	0x04, 0x10
        /*004e*/ 	.short	(.L_20 - .L_19)
.L_19:
        /*0050*/ 	.word	0x00000080
        /*0054*/ 	.word	0x00000001
        /*0058*/ 	.word	0x00000001


	//----- nvinfo : EIATTR_CBANK_PARAM_SIZE
	.align		4
.L_20:
        /*005c*/ 	.byte	0x03, 0x19
        /*005e*/ 	.short	0x0014


	//----- nvinfo : EIATTR_PARAM_CBANK
	.align		4
        /*0060*/ 	.byte	0x04, 0x0a
        /*0062*/ 	.short	(.L_22 - .L_21)
	.align		4
.L_21:
        /*0064*/ 	.word	index@(.nv.constant0.triton_poi_fused_gelu_1)
        /*0068*/ 	.short	0x0210
        /*006a*/ 	.short	0x0014


	//----- nvinfo : EIATTR_SW_WAR
	.align		4
.L_22:
        /*006c*/ 	.byte	0x04, 0x36
        /*006e*/ 	.short	(.L_24 - .L_23)
.L_23:
        /*0070*/ 	.word	0x00000008
.L_24:


//--------------------- .nv.callgraph             --------------------------
	.section	.nv.callgraph,"",@"SHT_CUDA_CALLGRAPH"
	.align	4
	.sectionentsize	8
	.align		4
        /*0000*/ 	.word	0x00000000
	.align		4
        /*0004*/ 	.word	0xffffffff
	.align		4
        /*0008*/ 	.word	0x00000000
	.align		4
        /*000c*/ 	.word	0xfffffffe
	.align		4
        /*0010*/ 	.word	0x00000000
	.align		4
        /*0014*/ 	.word	0xfffffffd
	.align		4
        /*0018*/ 	.word	0x00000000
	.align		4
        /*001c*/ 	.word	0xfffffffc


//--------------------- .nv.constant4             --------------------------
	.section	.nv.constant4,"a",@progbits
	.align	8
	.align		8
.nv.constant4:
        /*0000*/ 	.dword	_$_str


//--------------------- .text.triton_poi_fused_gelu_1 --------------------------
	.section	.text.triton_poi_fused_gelu_1,"ax",@progbits
	.align	128
        .global         triton_poi_fused_gelu_1
        .type           triton_poi_fused_gelu_1,@function
        .size           triton_poi_fused_gelu_1,(.L_x_1 - triton_poi_fused_gelu_1)
        .other          triton_poi_fused_gelu_1,@"STO_CUDA_ENTRY STV_DEFAULT"
triton_poi_fused_gelu_1:
.text.triton_poi_fused_gelu_1:
[----:B------:R-:W0:Y:S02]  /*0000*/  LDC R1, c[0x0][0x28] ;  /* 0x00000a00ff017b82 */ /* 0x000e240000000800 */
[----:B------:R-:W1:Y:S01]  /*0010*/  S2R R0, SR_TID.X ;  /* 0x0000000000007919 */ /* 0x000e620000002100 */
[----:B------:R-:W2:Y:S01]  /*0020*/  LDC.64 R2, c[0x0][0x210] ;  /* 0x00008400ff027b82 */ /* 0x000ea20000000a00 */
[----:B------:R-:W-:Y:S01]  /*0030*/  HFMA2.MMA R4, -RZ, RZ, 0, 0 ;  /* 0x00000000ff047435 */ /* 0x000fe200000001ff */
[----:B------:R-:W-:Y:S01]  /*0040*/  ULDC.64 UR4, c[0x0][0x208] ;  /* 0x0000820000047ab9 */ /* 0x000fe20000000a00 */
[----:B------:R-:W3:Y:S01]  /*0050*/  S2R R5, SR_CTAID.X ;  /* 0x0000000000057919 */ /* 0x000ee20000002500 */
[----:B------:R-:W-:Y:S01]  /*0060*/  HFMA2.MMA R7, -RZ, RZ, 0.958984375, -6.1690807342529296875e-05 ;  /* 0x3bac840bff077435 */ /* 0x000fe200000001ff */
[----:B------:R-:W-:Y:S01]  /*0070*/  IMAD.MOV.U32 R6, RZ, RZ, -0x460a9f47 ;  /* 0xb9f560b9ff067424 */ /* 0x000fe200078e00ff */
[----:B------:R-:W-:Y:S01]  /*0080*/  HFMA2.MMA R8, -RZ, RZ, -1.26171875, -2.110004425048828125e-05 ;  /* 0xbd0c8162ff087435 */ /* 0x000fe200000001ff */
[----:B------:R-:W-:Y:S01]  /*0090*/  ULDC.64 UR6, c[0x0][0x218] ;  /* 0x0000860000067ab9 */ /* 0x000fe20000000a00 */
[----:B-1----:R-:W-:-:S04]  /*00a0*/  LOP3.LUT R0, R0, 0x7f, RZ, 0xc0, !PT ;  /* 0x0000007f00007812 */ /* 0x002fc800078ec0ff */
[----:B---3--:R-:W-:-:S04]  /*00b0*/  LEA R0, R5, R0, 0x7 ;  /* 0x0000000005007211 */ /* 0x008fc800078e38ff */
[C---:B------:R-:W-:Y:S01]  /*00c0*/  ISETP.GE.AND P0, PT, R0.reuse, 0xc0, PT ;  /* 0x000000c00000780c */ /* 0x040fe20003f06270 */
[----:B--2---:R-:W-:-:S12]  /*00d0*/  IMAD.WIDE R2, R0, 0x4, R2 ;  /* 0x0000000400027825 */ /* 0x004fd800078e0202 */
[----:B------:R1:W2:Y:S01]  /*00e0*/  @!P0 LDG.E R4, desc[UR4][R2.64] ;  /* 0x0000000402048981 */ /* 0x0002a2000c1e1900 */
[----:B------:R-:W-:Y:S01]  /*00f0*/  MOV R5, 0x3789ca3c ;  /* 0x3789ca3c00057802 */ /* 0x000fe20000000f00 */
[----:B-1----:R-:W-:Y:S01]  /*0100*/  HFMA2.MMA R3, -RZ, RZ, 1.853515625, -0.00091457366943359375 ;  /* 0x3f6a937eff037435 */ /* 0x002fe200000001ff */
[----:B------:R-:W-:Y:S02]  /*0110*/  IMAD.MOV.U32 R2, RZ, RZ, 0x3e1cf906 ;  /* 0x3e1cf906ff027424 */ /* 0x000fe400078e00ff */
[C---:B--2---:R-:W-:Y:S01]  /*0120*/  FMUL R10, R4.reuse, 0.70710676908493041992 ;  /* 0x3f3504f3040a7820 */ /* 0x044fe20000400000 */
[----:B------:R-:W-:-:S03]  /*0130*/  FMUL R4, R4, 0.5 ;  /* 0x3f00000004047820 */ /* 0x000fc60000400000 */
[----:B------:R-:W-:-:S05]  /*0140*/  FADD.FTZ R9, |R10|, -RZ ;  /* 0x800000ff0a097221 */ /* 0x000fca0000010200 */
[----:B------:R-:W-:-:S13]  /*0150*/  FSETP.GE.AND P1, PT, R9, 1.0029599666595458984, PT ;  /* 0x3f8060fe0900780b */ /* 0x000fda0003f26000 */
[----:B------:R-:W-:Y:S01]  /*0160*/  @!P1 MOV R5, 0x38b1e96a ;  /* 0x38b1e96a00059802 */ /* 0x000fe20000000f00 */
[----:B------:R-:W-:Y:S02]  /*0170*/  @!P1 IMAD.MOV.U32 R6, RZ, RZ, -0x45a8b2e0 ;  /* 0xba574d20ff069424 */ /* 0x000fe400078e00ff */
[----:B------:R-:W-:Y:S01]  /*0180*/  @!P1 FMUL R9, R10, R10 ;  /* 0x0000000a0a099220 */ /* 0x000fe20000400000 */
[----:B------:R-:W-:Y:S01]  /*0190*/  @!P1 MOV R7, 0x3baad5ea ;  /* 0x3baad5ea00079802 */ /* 0x000fe20000000f00 */
[----:B------:R-:W-:Y:S01]  /*01a0*/  @!P1 IMAD.MOV.U32 R2, RZ, RZ, 0x3de718af ;  /* 0x3de718afff029424 */ /* 0x000fe200078e00ff */
[----:B------:R-:W-:Y:S01]  /*01b0*/  @!P1 MOV R8, 0xbcdc1be7 ;  /* 0xbcdc1be700089802 */ /* 0x000fe20000000f00 */
[----:B------:R-:W-:Y:S01]  /*01c0*/  FFMA.FTZ R6, R9, R5, R6 ;  /* 0x0000000509067223 */ /* 0x000fe20000010006 */
[----:B------:R-:W-:Y:S02]  /*01d0*/  @!P1 MOV R3, 0xbec093ac ;  /* 0xbec093ac00039802 */ /* 0x000fe40000000f00 */
[----:B------:R-:W-:Y:S01]  /*01e0*/  MOV R5, 0x3f20d842 ;  /* 0x3f20d84200057802 */ /* 0x000fe20000000f00 */
[----:B------:R-:W-:Y:S01]  /*01f0*/  FFMA.FTZ R7, R6, R9, R7 ;  /* 0x0000000906077223 */ /* 0x000fe20000010007 */
[----:B------:R-:W-:-:S03]  /*0200*/  @!P1 MOV R5, 0x3e0375d3 ;  /* 0x3e0375d300059802 */ /* 0x000fc60000000f00 */
[----:B------:R-:W-:-:S04]  /*0210*/  FFMA.FTZ R7, R7, R9, R8 ;  /* 0x0000000907077223 */ /* 0x000fc80000010008 */
[----:B------:R-:W-:-:S04]  /*0220*/  FFMA.FTZ R2, R7, R9, R2 ;  /* 0x0000000907027223 */ /* 0x000fc80000010002 */
[----:B------:R-:W-:Y:S01]  /*0230*/  FFMA.FTZ R2, R2, R9, R3 ;  /* 0x0000000902027223 */ /* 0x000fe20000010003 */
[----:B------:R-:W-:-:S03]  /*0240*/  FSEL R3, -R9, R10, P1 ;  /* 0x0000000a09037208 */ /* 0x000fc60000800100 */
[----:B------:R-:W-:-:S04]  /*0250*/  FFMA.FTZ R2, R2, R9, R5 ;  /* 0x0000000902027223 */ /* 0x000fc80000010005 */
[----:B------:R-:W-:Y:S01]  /*0260*/  FFMA.FTZ R5, R2, R3, R3 ;  /* 0x0000000302057223 */ /* 0x000fe20000010003 */
[----:B------:R-:W-:-:S03]  /*0270*/  SHF.R.S32.HI R3, RZ, 0x1f, R0 ;  /* 0x0000001fff037819 */ /* 0x000fc60000011400 */
[----:B------:R-:W1:Y:S02]  /*0280*/  @P1 MUFU.EX2 R2, R5 ;  /* 0x0000000500021308 */ /* 0x000e640000000800 */
[----:B-1----:R-:W-:-:S05]  /*0290*/  @P1 FADD R2, -R2, 1 ;  /* 0x3f80000002021421 */ /* 0x002fca0000000100 */
[----:B------:R-:W-:Y:S02]  /*02a0*/  @P1 LOP3.LUT R5, R2, 0x80000000, R10, 0xf8, !PT ;  /* 0x8000000002051812 */ /* 0x000fe400078ef80a */
[----:B------:R-:W-:-:S03]  /*02b0*/  LEA R2, P1, R0, UR6, 0x2 ;  /* 0x0000000600027c11 */ /* 0x000fc6000f8210ff */
[----:B------:R-:W-:Y:S01]  /*02c0*/  FADD R7, R5, 1 ;  /* 0x3f80000005077421 */ /* 0x000fe20000000000 */
[----:B------:R-:W-:-:S03]  /*02d0*/  LEA.HI.X R3, R0, UR7, R3, 0x2, P1 ;  /* 0x0000000700037c11 */ /* 0x000fc600088f1403 */
[----:B------:R-:W-:Y:S01]  /*02e0*/  FMUL R7, R4, R7 ;  /* 0x0000000704077220 */ /* 0x000fe20000400000 */
[----:B------:R-:W-:Y:S06]  /*02f0*/  @P0 EXIT ;  /* 0x000000000000094d */ /* 0x000fec0003800000 */
[----:B------:R-:W-:Y:S01]  /*0300*/  STG.E desc[UR4][R2.64], R7 ;  /* 0x0000000702007986 */ /* 0x000fe2000c101904 */
[----:B------:R-:W-:Y:S05]  /*0310*/  EXIT ;  /* 0x000000000000794d */ /* 0x000fea0003800000 */
.L_x_0:
[----:B------:R-:W-:-:S00]  /*0320*/  BRA `(.L_x_0) ;  /* 0xfffffffc00fc7947 */ /* 0x000fc0000383ffff */
[----:B------:R-:W-:-:S00]  /*0330*/  NOP ;  /* 0x0000000000007918 */ /* 0x000fc00000000000 */
        /* <DEDUP_REMOVED lines=12> */
.L_x_1:


//--------------------- .nv.global.init           --------------------------
	.section	.nv.global.init,"aw",@progbits
.nv.global.init:
	.type		_$_str,@object
	.size		_$_str,(.L_0 - _$_str)
_$_str:
        /*0000*/ 	.byte	0x5f, 0x5f, 0x43, 0x55, 0x44, 0x41, 0x5f, 0x46, 0x54, 0x5a, 0x00
.L_0:


//--------------------- .nv.constant0.triton_poi_fused_gelu_1 --------------------------
	.section	.nv.constant0.triton_poi_fused_gelu_1,"a",@progbits
	.sectionflags	@""
	.align	4
.nv.constant0.triton_poi_fused_gelu_1:
	.zero		548
